//
// Generated by NVIDIA NVVM Compiler
//
// Compiler Build ID: CL-36424714
// Cuda compilation tools, release 13.0, V13.0.88
// Based on NVVM 20.0.0
//

.version 9.0
.target sm_100
.address_size 64

	// .globl	_Z7reduce1PfS_f

.visible .entry _Z7reduce1PfS_f(
	.param .u64 .ptr .align 1 _Z7reduce1PfS_f_param_0,
	.param .u64 .ptr .align 1 _Z7reduce1PfS_f_param_1,
	.param .f32 _Z7reduce1PfS_f_param_2
)
{
	.reg .pred 	%p<5>;
	.reg .b32 	%r<21>;
	.reg .b32 	%f<7>;
	.reg .b64 	%rd<13>;

	ld.param.u64 	%rd4, [_Z7reduce1PfS_f_param_0];
	ld.param.u64 	%rd3, [_Z7reduce1PfS_f_param_1];
	ld.param.f32 	%f1, [_Z7reduce1PfS_f_param_2];
	cvta.to.global.u64 	%rd1, %rd4;
	mov.u32 	%r1, %tid.x;
	mov.u32 	%r7, %ctaid.z;
	mov.u32 	%r8, %nctaid.x;
	mov.u32 	%r9, %nctaid.y;
	mov.u32 	%r10, %ctaid.y;
	mov.u32 	%r11, %ctaid.x;
	mad.lo.s32 	%r12, %r9, %r7, %r10;
	mad.lo.s32 	%r2, %r12, %r8, %r11;
	mov.u32 	%r20, %ntid.x;
	mov.u32 	%r13, %ntid.y;
	mov.u32 	%r14, %ntid.z;
	mov.u32 	%r15, %tid.z;
	mov.u32 	%r16, %tid.y;
	mad.lo.s32 	%r17, %r2, %r14, %r15;
	mad.lo.s32 	%r18, %r17, %r13, %r16;
	mad.lo.s32 	%r4, %r18, %r20, %r1;
	setp.lt.u32 	%p1, %r20, 2;
	@%p1 bra 	$L__BB0_5;
	mul.wide.s32 	%rd5, %r4, 4;
	add.s64 	%rd2, %rd1, %rd5;
$L__BB0_2:
	shr.u32 	%r6, %r20, 1;
	setp.ge.u32 	%p2, %r1, %r6;
	@%p2 bra 	$L__BB0_4;
	add.s32 	%r19, %r6, %r4;
	mul.wide.u32 	%rd6, %r19, 4;
	add.s64 	%rd7, %rd1, %rd6;
	ld.global.f32 	%f2, [%rd7];
	ld.global.f32 	%f3, [%rd2];
	add.f32 	%f4, %f2, %f3;
	st.global.f32 	[%rd2], %f4;
$L__BB0_4:
	bar.sync 	0;
	setp.gt.u32 	%p3, %r20, 3;
	mov.u32 	%r20, %r6;
	@%p3 bra 	$L__BB0_2;
$L__BB0_5:
	setp.ne.s32 	%p4, %r1, 0;
	@%p4 bra 	$L__BB0_7;
	mul.wide.u32 	%rd8, %r4, 4;
	add.s64 	%rd9, %rd1, %rd8;
	ld.global.f32 	%f5, [%rd9];
	div.rn.f32 	%f6, %f5, %f1;
	cvta.to.global.u64 	%rd10, %rd3;
	mul.wide.s32 	%rd11, %r2, 4;
	add.s64 	%rd12, %rd10, %rd11;
	st.global.f32 	[%rd12], %f6;
$L__BB0_7:
	ret;

}


// ===== COMPILED SASS (sm_100) =====

	.target	sm_100

	.elftype	@"ET_EXEC"


//--------------------- .note.nv.tkinfo           --------------------------
	.section	.note.nv.tkinfo,"",@"SHT_NOTE"
	.sectionflags	@"SHF_NOTE_NV_TKINFO"
	.tkinfo
        /*0018*/ 	.word	0x00000002
        /*0030*/ 	.string	""
        /*0030*/ 	.string	"ptxas"
        /*0030*/ 	.string	"Cuda compilation tools, release 13.0, V13.0.88"
        /*0030*/ 	.string	"Build cuda_13.0.r13.0/compiler.36424714_0"
        /*0030*/ 	.string	"-arch sm_100 -m 64 "



//--------------------- .note.nv.cuinfo           --------------------------
	.section	.note.nv.cuinfo,"",@"SHT_NOTE"
	.sectionflags	@"SHF_NOTE_NV_CUINFO"
        /*0018*/ 	.short	0x0002
        /*001a*/ 	.short	0x0064
        /*001c*/ 	.short	0x0082
	.zero		2


//--------------------- .nv.info                  --------------------------
	.section	.nv.info,"",@"SHT_CUDA_INFO"
	.align	4


	//----- nvinfo : EIATTR_REGCOUNT
	.align		4
        /*0000*/ 	.byte	0x04, 0x2f
        /*0002*/ 	.short	(.L_1 - .L_0)
	.align		4
.L_0:
        /*0004*/ 	.word	index@(_Z7reduce1PfS_f)
        /*0008*/ 	.word	0x00000010


	//----- nvinfo : EIATTR_FRAME_SIZE
	.align		4
.L_1:
        /*000c*/ 	.byte	0x04, 0x11
        /*000e*/ 	.short	(.L_3 - .L_2)
	.align		4
.L_2:
        /*0010*/ 	.word	index@($__internal_0_$__cuda_sm3x_div_rn_noftz_f32_slowpath)
        /*0014*/ 	.word	0x00000000


	//----- nvinfo : EIATTR_FRAME_SIZE
	.align		4
.L_3:
        /*0018*/ 	.byte	0x04, 0x11
        /*001a*/ 	.short	(.L_5 - .L_4)
	.align		4
.L_4:
        /*001c*/ 	.word	index@(_Z7reduce1PfS_f)
        /*0020*/ 	.word	0x00000000


	//----- nvinfo : EIATTR_MIN_STACK_SIZE
	.align		4
.L_5:
        /*0024*/ 	.byte	0x04, 0x12
        /*0026*/ 	.short	(.L_7 - .L_6)
	.align		4
.L_6:
        /*0028*/ 	.word	index@(_Z7reduce1PfS_f)
        /*002c*/ 	.word	0x00000000
.L_7:


//--------------------- .nv.compat                --------------------------
	.section	.nv.compat,"",@"SHT_CUDA_COMPAT_INFO"
	.align	4
        /*0000*/ 	.byte	0x02, 0x09, 0x00, 0x00, 0x02, 0x02, 0x01, 0x00, 0x02, 0x05, 0x05, 0x00, 0x03, 0x07, 0x01, 0x01
        /*0010*/ 	.byte	0x02, 0x03, 0x00, 0x00, 0x02, 0x06, 0x01, 0x00, 0x04, 0x0b, 0x08, 0x00, 0x01, 0x00, 0x00, 0x00
        /*0020*/ 	.byte	0x00, 0x00, 0x00, 0x00


//--------------------- .nv.info._Z7reduce1PfS_f  --------------------------
	.section	.nv.info._Z7reduce1PfS_f,"",@"SHT_CUDA_INFO"
	.sectionflags	@""
	.align	4


	//----- nvinfo : EIATTR_CUDA_API_VERSION
	.align		4
        /*0000*/ 	.byte	0x04, 0x37
        /*0002*/ 	.short	(.L_9 - .L_8)
.L_8:
        /*0004*/ 	.word	0x00000082


	//----- nvinfo : EIATTR_KPARAM_INFO
	.align		4
.L_9:
        /*0008*/ 	.byte	0x04, 0x17
        /*000a*/ 	.short	(.L_11 - .L_10)
.L_10:
        /*000c*/ 	.word	0x00000000
        /*0010*/ 	.short	0x0002
        /*0012*/ 	.short	0x0010
        /*0014*/ 	.byte	0x00, 0xf0, 0x11, 0x00


	//----- nvinfo : EIATTR_KPARAM_INFO
	.align		4
.L_11:
        /*0018*/ 	.byte	0x04, 0x17
        /*001a*/ 	.short	(.L_13 - .L_12)
.L_12:
        /*001c*/ 	.word	0x00000000
        /*0020*/ 	.short	0x0001
        /*0022*/ 	.short	0x0008
        /*0024*/ 	.byte	0x00, 0xf5, 0x21, 0x00


	//----- nvinfo : EIATTR_KPARAM_INFO
	.align		4
.L_13:
        /*0028*/ 	.byte	0x04, 0x17
        /*002a*/ 	.short	(.L_15 - .L_14)
.L_14:
        /*002c*/ 	.word	0x00000000
        /*0030*/ 	.short	0x0000
        /*0032*/ 	.short	0x0000
        /*0034*/ 	.byte	0x00, 0xf5, 0x21, 0x00


	//----- nvinfo : EIATTR_SPARSE_MMA_MASK
	.align		4
.L_15:
        /*0038*/ 	.byte	0x03, 0x50
        /*003a*/ 	.short	0x0000


	//----- nvinfo : EIATTR_MAXREG_COUNT
	.align		4
        /*003c*/ 	.byte	0x03, 0x1b
        /*003e*/ 	.short	0x00ff


	//----- nvinfo : EIATTR_NUM_BARRIERS
	.align		4
        /*0040*/ 	.byte	0x02, 0x4c
        /*0042*/ 	.byte	0x01
	.zero		1


	//----- nvinfo : EIATTR_MERCURY_ISA_VERSION
	.align		4
        /*0044*/ 	.byte	0x03, 0x5f
        /*0046*/ 	.short	0x0101


	//----- nvinfo : EIATTR_VRC_CTA_INIT_COUNT
	.align		4
        /*0048*/ 	.byte	0x02, 0x4a
	.zero		1
	.zero		1


	//----- nvinfo : EIATTR_EXIT_INSTR_OFFSETS
	.align		4
        /*004c*/ 	.byte	0x04, 0x1c
        /*004e*/ 	.short	(.L_17 - .L_16)


	//   ....[0]....
.L_16:
        /*0050*/ 	.word	0x00000270


	//   ....[1]....
        /*0054*/ 	.word	0x000003c0


	//----- nvinfo : EIATTR_CRS_STACK_SIZE
	.align		4
.L_17:
        /*0058*/ 	.byte	0x04, 0x1e
        /*005a*/ 	.short	(.L_19 - .L_18)
.L_18:
        /*005c*/ 	.word	0x00000000


	//----- nvinfo : EIATTR_CBANK_PARAM_SIZE
	.align		4
.L_19:
        /*0060*/ 	.byte	0x03, 0x19
        /*0062*/ 	.short	0x0014


	//----- nvinfo : EIATTR_PARAM_CBANK
	.align		4
        /*0064*/ 	.byte	0x04, 0x0a
        /*0066*/ 	.short	(.L_21 - .L_20)
	.align		4
.L_20:
        /*0068*/ 	.word	index@(.nv.constant0._Z7reduce1PfS_f)
        /*006c*/ 	.short	0x0380
        /*006e*/ 	.short	0x0014


	//----- nvinfo : EIATTR_SW_WAR
	.align		4
.L_21:
        /*0070*/ 	.byte	0x04, 0x36
        /*0072*/ 	.short	(.L_23 - .L_22)
.L_22:
        /*0074*/ 	.word	0x00000008
.L_23:


//--------------------- .nv.callgraph             --------------------------
	.section	.nv.callgraph,"",@"SHT_CUDA_CALLGRAPH"
	.align	4
	.sectionentsize	8
	.align		4
        /*0000*/ 	.word	0x00000000
	.align		4
        /*0004*/ 	.word	0xffffffff
	.align		4
        /*0008*/ 	.word	0x00000000
	.align		4
        /*000c*/ 	.word	0xfffffffe
	.align		4
        /*0010*/ 	.word	0x00000000
	.align		4
        /*0014*/ 	.word	0xfffffffd
	.align		4
        /*0018*/ 	.word	0x00000000
	.align		4
        /*001c*/ 	.word	0xfffffffc


//--------------------- .text._Z7reduce1PfS_f     --------------------------
	.section	.text._Z7reduce1PfS_f,"ax",@progbits
	.align	128
        .global         _Z7reduce1PfS_f
        .type           _Z7reduce1PfS_f,@function
        .size           _Z7reduce1PfS_f,(.L_x_18 - _Z7reduce1PfS_f)
        .other          _Z7reduce1PfS_f,@"STO_CUDA_ENTRY STV_DEFAULT"
_Z7reduce1PfS_f:
.text._Z7reduce1PfS_f:
[----:B------:R-:W-:Y:S01]  /*0000*/  LDC R1, c[0x0][0x37c] ;  /* 0x0000df00ff017b82 */ /* 0x000fe20000000800 */
[----:B------:R-:W0:Y:S01]  /*0010*/  S2R R3, SR_CTAID.Y ;  /* 0x0000000000037919 */ /* 0x000e220000002600 */
[----:B------:R-:W1:Y:S06]  /*0020*/  LDCU UR6, c[0x0][0x370] ;  /* 0x00006e00ff0677ac */ /* 0x000e6c0008000800 */
[----:B------:R-:W0:Y:S01]  /*0030*/  S2UR UR5, SR_CTAID.Z ;  /* 0x00000000000579c3 */ /* 0x000e220000002700 */
[----:B------:R-:W1:Y:S01]  /*0040*/  S2R R5, SR_CTAID.X ;  /* 0x0000000000057919 */ /* 0x000e620000002500 */
[----:B------:R-:W2:Y:S06]  /*0050*/  S2R R7, SR_TID.Z ;  /* 0x0000000000077919 */ /* 0x000eac0000002300 */
[----:B------:R-:W0:Y:S01]  /*0060*/  LDC R2, c[0x0][0x374] ;  /* 0x0000dd00ff027b82 */ /* 0x000e220000000800 */
[----:B------:R-:W3:Y:S01]  /*0070*/  LDCU UR4, c[0x0][0x360] ;  /* 0x00006c00ff0477ac */ /* 0x000ee20008000800 */
[----:B------:R-:W4:Y:S01]  /*0080*/  S2R R9, SR_TID.Y ;  /* 0x0000000000097919 */ /* 0x000f220000002200 */
[----:B------:R-:W4:Y:S01]  /*0090*/  LDCU UR8, c[0x0][0x364] ;  /* 0x00006c80ff0877ac */ /* 0x000f220008000800 */
[----:B------:R-:W5:Y:S01]  /*00a0*/  S2R R13, SR_TID.X ;  /* 0x00000000000d7919 */ /* 0x000f620000002100 */
[----:B------:R-:W2:Y:S01]  /*00b0*/  LDCU UR9, c[0x0][0x368] ;  /* 0x00006d00ff0977ac */ /* 0x000ea20008000800 */
[----:B---3--:R-:W-:Y:S01]  /*00c0*/  UISETP.GE.U32.AND UP0, UPT, UR4, 0x2, UPT ;  /* 0x000000020400788c */ /* 0x008fe2000bf06070 */
[----:B0-----:R-:W-:-:S04]  /*00d0*/  IMAD R2, R2, UR5, R3 ;  /* 0x0000000502027c24 */ /* 0x001fc8000f8e0203 */
[----:B-1----:R-:W-:Y:S01]  /*00e0*/  IMAD R2, R2, UR6, R5 ;  /* 0x0000000602027c24 */ /* 0x002fe2000f8e0205 */
[----:B------:R-:W0:Y:S03]  /*00f0*/  LDCU.64 UR6, c[0x0][0x358] ;  /* 0x00006b00ff0677ac */ /* 0x000e260008000a00 */
[----:B--2---:R-:W-:-:S04]  /*0100*/  IMAD R0, R2, UR9, R7 ;  /* 0x0000000902007c24 */ /* 0x004fc8000f8e0207 */
[----:B----4-:R-:W-:-:S04]  /*0110*/  IMAD R0, R0, UR8, R9 ;  /* 0x0000000800007c24 */ /* 0x010fc8000f8e0209 */
[----:B-----5:R-:W-:Y:S01]  /*0120*/  IMAD R3, R0, UR4, R13 ;  /* 0x0000000400037c24 */ /* 0x020fe2000f8e020d */
[----:B------:R-:W-:Y:S06]  /*0130*/  BRA.U !UP0, `(.L_x_0) ;  /* 0x0000000108487547 */ /* 0x000fec000b800000 */
[----:B------:R-:W1:Y:S08]  /*0140*/  LDC.64 R4, c[0x0][0x380] ;  /* 0x0000e000ff047b82 */ /* 0x000e700000000a00 */
[----:B------:R-:W2:Y:S01]  /*0150*/  LDC.64 R8, c[0x0][0x380] ;  /* 0x0000e000ff087b82 */ /* 0x000ea20000000a00 */
[----:B-1----:R-:W-:-:S07]  /*0160*/  IMAD.WIDE R4, R3, 0x4, R4 ;  /* 0x0000000403047825 */ /* 0x002fce00078e0204 */
.L_x_3:
[----:B------:R-:W-:Y:S01]  /*0170*/  USHF.R.U32.HI UR5, URZ, 0x1, UR4 ;  /* 0x00000001ff057899 */ /* 0x000fe20008011604 */
[----:B------:R-:W-:Y:S05]  /*0180*/  BSSY.RECONVERGENT B0, `(.L_x_1) ;  /* 0x0000009000007945 */ /* 0x000fea0003800200 */
[----:B------:R-:W-:-:S13]  /*0190*/  ISETP.GE.U32.AND P0, PT, R13, UR5, PT ;  /* 0x000000050d007c0c */ /* 0x000fda000bf06070 */
[----:B-1----:R-:W-:Y:S05]  /*01a0*/  @P0 BRA `(.L_x_2) ;  /* 0x0000000000180947 */ /* 0x002fea0003800000 */
[----:B------:R-:W-:Y:S01]  /*01b0*/  VIADD R7, R3, UR5 ;  /* 0x0000000503077c36 */ /* 0x000fe20008000000 */
[----:B0-----:R-:W3:Y:S03]  /*01c0*/  LDG.E R11, desc[UR6][R4.64] ;  /* 0x00000006040b7981 */ /* 0x001ee6000c1e1900 */
[----:B--2---:R-:W-:-:S06]  /*01d0*/  IMAD.WIDE.U32 R6, R7, 0x4, R8 ;  /* 0x0000000407067825 */ /* 0x004fcc00078e0008 */
[----:B------:R-:W3:Y:S02]  /*01e0*/  LDG.E R6, desc[UR6][R6.64] ;  /* 0x0000000606067981 */ /* 0x000ee4000c1e1900 */
[----:B---3--:R-:W-:-:S05]  /*01f0*/  FADD R11, R6, R11 ;  /* 0x0000000b060b7221 */ /* 0x008fca0000000000 */
[----:B------:R1:W-:Y:S02]  /*0200*/  STG.E desc[UR6][R4.64], R11 ;  /* 0x0000000b04007986 */ /* 0x0003e4000c101906 */
.L_x_2:
[----:B0-----:R-:W-:Y:S05]  /*0210*/  BSYNC.RECONVERGENT B0 ;  /* 0x0000000000007941 */ /* 0x001fea0003800200 */
.L_x_1:
[----:B------:R-:W-:Y:S01]  /*0220*/  BAR.SYNC.DEFER_BLOCKING 0x0 ;  /* 0x0000000000007b1d */ /* 0x000fe20000010000 */
[----:B------:R-:W-:-:S05]  /*0230*/  UISETP.GT.U32.AND UP0, UPT, UR4, 0x3, UPT ;  /* 0x000000030400788c */ /* 0x000fca000bf04070 */
[----:B------:R-:W-:-:S04]  /*0240*/  UMOV UR4, UR5 ;  /* 0x0000000500047c82 */ /* 0x000fc80008000000 */
[----:B------:R-:W-:Y:S05]  /*0250*/  BRA.U UP0, `(.L_x_3) ;  /* 0xfffffffd00c47547 */ /* 0x000fea000b83ffff */
.L_x_0:
[----:B------:R-:W-:-:S13]  /*0260*/  ISETP.NE.AND P0, PT, R13, RZ, PT ;  /* 0x000000ff0d00720c */ /* 0x000fda0003f05270 */
[----:B0-----:R-:W-:Y:S05]  /*0270*/  @P0 EXIT ;  /* 0x000000000000094d */ /* 0x001fea0003800000 */
[----:B-1----:R-:W0:Y:S08]  /*0280*/  LDC.64 R4, c[0x0][0x380] ;  /* 0x0000e000ff047b82 */ /* 0x002e300000000a00 */
[----:B--2---:R-:W1:Y:S01]  /*0290*/  LDC R9, c[0x0][0x390] ;  /* 0x0000e400ff097b82 */ /* 0x004e620000000800 */
[----:B0-----:R-:W-:-:S05]  /*02a0*/  IMAD.WIDE.U32 R4, R3, 0x4, R4 ;  /* 0x0000000403047825 */ /* 0x001fca00078e0004 */
[----:B------:R-:W2:Y:S01]  /*02b0*/  LDG.E R0, desc[UR6][R4.64] ;  /* 0x0000000604007981 */ /* 0x000ea2000c1e1900 */
[----:B------:R-:W-:Y:S01]  /*02c0*/  BSSY.RECONVERGENT B0, `(.L_x_4) ;  /* 0x000000c000007945 */ /* 0x000fe20003800200 */
[----:B-1----:R-:W0:Y:S02]  /*02d0*/  MUFU.RCP R3, R9 ;  /* 0x0000000900037308 */ /* 0x002e240000001000 */
[----:B0-----:R-:W-:-:S04]  /*02e0*/  FFMA R6, R3, -R9, 1 ;  /* 0x3f80000003067423 */ /* 0x001fc80000000809 */
[----:B------:R-:W-:Y:S02]  /*02f0*/  FFMA R3, R3, R6, R3 ;  /* 0x0000000603037223 */ /* 0x000fe40000000003 */
[----:B--2---:R-:W0:Y:S02]  /*0300*/  FCHK P0, R0, R9 ;  /* 0x0000000900007302 */ /* 0x004e240000000000 */
[----:B------:R-:W-:-:S04]  /*0310*/  FFMA R6, R0, R3, RZ ;  /* 0x0000000300067223 */ /* 0x000fc800000000ff */
[----:B------:R-:W-:-:S04]  /*0320*/  FFMA R7, R6, -R9, R0 ;  /* 0x8000000906077223 */ /* 0x000fc80000000000 */
[----:B------:R-:W-:Y:S01]  /*0330*/  FFMA R7, R3, R7, R6 ;  /* 0x0000000703077223 */ /* 0x000fe20000000006 */
[----:B0-----:R-:W-:Y:S06]  /*0340*/  @!P0 BRA `(.L_x_5) ;  /* 0x00000000000c8947 */ /* 0x001fec0003800000 */
[----:B------:R-:W-:-:S07]  /*0350*/  MOV R4, 0x370 ;  /* 0x0000037000047802 */ /* 0x000fce0000000f00 */
[----:B------:R-:W-:Y:S05]  /*0360*/  CALL.REL.NOINC `($__internal_0_$__cuda_sm3x_div_rn_noftz_f32_slowpath) ;  /* 0x0000000000187944 */ /* 0x000fea0003c00000 */
[----:B------:R-:W-:-:S07]  /*0370*/  IMAD.MOV.U32 R7, RZ, RZ, R0 ;  /* 0x000000ffff077224 */ /* 0x000fce00078e0000 */
.L_x_5:
[----:B------:R-:W-:Y:S05]  /*0380*/  BSYNC.RECONVERGENT B0 ;  /* 0x0000000000007941 */ /* 0x000fea0003800200 */
.L_x_4:
[----:B------:R-:W0:Y:S02]  /*0390*/  LDC.64 R4, c[0x0][0x388] ;  /* 0x0000e200ff047b82 */ /* 0x000e240000000a00 */
[----:B0-----:R-:W-:-:S05]  /*03a0*/  IMAD.WIDE R2, R2, 0x4, R4 ;  /* 0x0000000402027825 */ /* 0x001fca00078e0204 */
[----:B------:R-:W-:Y:S01]  /*03b0*/  STG.E desc[UR6][R2.64], R7 ;  /* 0x0000000702007986 */ /* 0x000fe2000c101906 */
[----:B------:R-:W-:Y:S05]  /*03c0*/  EXIT ;  /* 0x000000000000794d */ /* 0x000fea0003800000 */
        .weak           $__internal_0_$__cuda_sm3x_div_rn_noftz_f32_slowpath
        .type           $__internal_0_$__cuda_sm3x_div_rn_noftz_f32_slowpath,@function
        .size           $__internal_0_$__cuda_sm3x_div_rn_noftz_f32_slowpath,(.L_x_18 - $__internal_0_$__cuda_sm3x_div_rn_noftz_f32_slowpath)
$__internal_0_$__cuda_sm3x_div_rn_noftz_f32_slowpath:
[----:B------:R-:W0:Y:S01]  /*03d0*/  LDC R3, c[0x0][0x390] ;  /* 0x0000e400ff037b82 */ /* 0x000e220000000800 */
[--C-:B------:R-:W-:Y:S01]  /*03e0*/  SHF.R.U32.HI R5, RZ, 0x17, R0.reuse ;  /* 0x00000017ff057819 */ /* 0x100fe20000011600 */
[----:B------:R-:W1:Y:S01]  /*03f0*/  LDCU UR4, c[0x0][0x390] ;  /* 0x00007200ff0477ac */ /* 0x000e620008000800 */
[----:B------:R-:W-:Y:S01]  /*0400*/  BSSY.RECONVERGENT B1, `(.L_x_6) ;  /* 0x0000064000017945 */ /* 0x000fe20003800200 */
[----:B------:R-:W-:Y:S01]  /*0410*/  IMAD.MOV.U32 R7, RZ, RZ, R0 ;  /* 0x000000ffff077224 */ /* 0x000fe200078e0000 */
[----:B------:R-:W-:-:S05]  /*0420*/  LOP3.LUT R5, R5, 0xff, RZ, 0xc0, !PT ;  /* 0x000000ff05057812 */ /* 0x000fca00078ec0ff */
[----:B------:R-:W-:Y:S02]  /*0430*/  VIADD R10, R5, 0xffffffff ;  /* 0xffffffff050a7836 */ /* 0x000fe40000000000 */
[----:B-1----:R-:W-:Y:S01]  /*0440*/  IMAD.U32 R8, RZ, RZ, UR4 ;  /* 0x00000004ff087e24 */ /* 0x002fe2000f8e00ff */
[----:B0-----:R-:W-:-:S04]  /*0450*/  SHF.R.U32.HI R6, RZ, 0x17, R3 ;  /* 0x00000017ff067819 */ /* 0x001fc80000011603 */
[----:B------:R-:W-:-:S05]  /*0460*/  LOP3.LUT R6, R6, 0xff, RZ, 0xc0, !PT ;  /* 0x000000ff06067812 */ /* 0x000fca00078ec0ff */
[----:B------:R-:W-:-:S05]  /*0470*/  VIADD R11, R6, 0xffffffff ;  /* 0xffffffff060b7836 */ /* 0x000fca0000000000 */
[----:B------:R-:W-:-:S04]  /*0480*/  ISETP.GT.U32.AND P0, PT, R11, 0xfd, PT ;  /* 0x000000fd0b00780c */ /* 0x000fc80003f04070 */
[----:B------:R-:W-:-:S13]  /*0490*/  ISETP.GT.U32.OR P0, PT, R10, 0xfd, P0 ;  /* 0x000000fd0a00780c */ /* 0x000fda0000704470 */
[----:B------:R-:W-:Y:S01]  /*04a0*/  @!P0 IMAD.MOV.U32 R9, RZ, RZ, RZ ;  /* 0x000000ffff098224 */ /* 0x000fe200078e00ff */
[----:B------:R-:W-:Y:S06]  /*04b0*/  @!P0 BRA `(.L_x_7) ;  /* 0x00000000005c8947 */ /* 0x000fec0003800000 */
[----:B------:R-:W-:Y:S02]  /*04c0*/  FSETP.GTU.FTZ.AND P1, PT, |R3|, +INF , PT ;  /* 0x7f8000000300780b */ /* 0x000fe40003f3c200 */
[----:B------:R-:W-:-:S04]  /*04d0*/  FSETP.GTU.FTZ.AND P0, PT, |R0|, +INF , PT ;  /* 0x7f8000000000780b */ /* 0x000fc80003f1c200 */
[----:B------:R-:W-:-:S13]  /*04e0*/  PLOP3.LUT P0, PT, P0, P1, PT, 0xf8, 0x8f ;  /* 0x00000000008f781c */ /* 0x000fda0000703f70 */
[----:B------:R-:W-:Y:S05]  /*04f0*/  @P0 BRA `(.L_x_8) ;  /* 0x00000004004c0947 */ /* 0x000fea0003800000 */
[----:B------:R-:W-:-:S13]  /*0500*/  LOP3.LUT P0, RZ, R8, 0x7fffffff, R7, 0xc8, !PT ;  /* 0x7fffffff08ff7812 */ /* 0x000fda000780c807 */
[----:B------:R-:W-:Y:S05]  /*0510*/  @!P0 BRA `(.L_x_9) ;  /* 0x00000004003c8947 */ /* 0x000fea0003800000 */
[C---:B------:R-:W-:Y:S02]  /*0520*/  FSETP.NEU.FTZ.AND P2, PT, |R0|.reuse, +INF , PT ;  /* 0x7f8000000000780b */ /* 0x040fe40003f5d200 */
[----:B------:R-:W-:Y:S02]  /*0530*/  FSETP.NEU.FTZ.AND P1, PT, |R3|, +INF , PT ;  /* 0x7f8000000300780b */ /* 0x000fe40003f3d200 */
[----:B------:R-:W-:-:S11]  /*0540*/  FSETP.NEU.FTZ.AND P0, PT, |R0|, +INF , PT ;  /* 0x7f8000000000780b */ /* 0x000fd60003f1d200 */
[----:B------:R-:W-:Y:S05]  /*0550*/  @!P1 BRA !P2, `(.L_x_9) ;  /* 0x00000004002c9947 */ /* 0x000fea0005000000 */
[----:B------:R-:W-:-:S04]  /*0560*/  LOP3.LUT P2, RZ, R7, 0x7fffffff, RZ, 0xc0, !PT ;  /* 0x7fffffff07ff7812 */ /* 0x000fc8000784c0ff */
[----:B------:R-:W-:-:S13]  /*0570*/  PLOP3.LUT P1, PT, P1, P2, PT, 0x2f, 0xf2 ;  /* 0x0000000000f2781c */ /* 0x000fda0000f24577 */
[----:B------:R-:W-:Y:S05]  /*0580*/  @P1 BRA `(.L_x_10) ;  /* 0x0000000400181947 */ /* 0x000fea0003800000 */
[----:B------:R-:W-:-:S04]  /*0590*/  LOP3.LUT P1, RZ, R8, 0x7fffffff, RZ, 0xc0, !PT ;  /* 0x7fffffff08ff7812 */ /* 0x000fc8000782c0ff */
[----:B------:R-:W-:-:S13]  /*05a0*/  PLOP3.LUT P0, PT, P0, P1, PT, 0x2f, 0xf2 ;  /* 0x0000000000f2781c */ /* 0x000fda0000702577 */
[----:B------:R-:W-:Y:S05]  /*05b0*/  @P0 BRA `(.L_x_11) ;  /* 0x0000000400000947 */ /* 0x000fea0003800000 */
[----:B------:R-:W-:Y:S02]  /*05c0*/  ISETP.GE.AND P0, PT, R10, RZ, PT ;  /* 0x000000ff0a00720c */ /* 0x000fe40003f06270 */
[----:B------:R-:W-:-:S11]  /*05d0*/  ISETP.GE.AND P1, PT, R11, RZ, PT ;  /* 0x000000ff0b00720c */ /* 0x000fd60003f26270 */
[----:B------:R-:W-:Y:S02]  /*05e0*/  @P0 IMAD.MOV.U32 R9, RZ, RZ, RZ ;  /* 0x000000ffff090224 */ /* 0x000fe400078e00ff */
[----:B------:R-:W-:Y:S01]  /*05f0*/  @!P0 FFMA R7, R0, 1.84467440737095516160e+19, RZ ;  /* 0x5f80000000078823 */ /* 0x000fe200000000ff */
[----:B------:R-:W-:Y:S02]  /*0600*/  @!P0 IMAD.MOV.U32 R9, RZ, RZ, -0x40 ;  /* 0xffffffc0ff098424 */ /* 0x000fe400078e00ff */
[----:B------:R-:W-:Y:S02]  /*0610*/  @!P1 FFMA R8, R3, 1.84467440737095516160e+19, RZ ;  /* 0x5f80000003089823 */ /* 0x000fe400000000ff */
[----:B------:R-:W-:-:S07]  /*0620*/  @!P1 VIADD R9, R9, 0x40 ;  /* 0x0000004009099836 */ /* 0x000fce0000000000 */
.L_x_7:
[----:B------:R-:W-:Y:S01]  /*0630*/  LEA R3, R6, 0xc0800000, 0x17 ;  /* 0xc080000006037811 */ /* 0x000fe200078eb8ff */
[----:B------:R-:W-:Y:S01]  /*0640*/  VIADD R5, R5, 0xffffff81 ;  /* 0xffffff8105057836 */ /* 0x000fe20000000000 */
[----:B------:R-:W-:Y:S03]  /*0650*/  BSSY.RECONVERGENT B2, `(.L_x_12) ;  /* 0x0000035000027945 */ /* 0x000fe60003800200 */
[----:B------:R-:W-:Y:S01]  /*0660*/  IMAD.IADD R3, R8, 0x1, -R3 ;  /* 0x0000000108037824 */ /* 0x000fe200078e0a03 */
[C---:B------:R-:W-:Y:S01]  /*0670*/  IADD3 R6, PT, PT, R5.reuse, 0x7f, -R6 ;  /* 0x0000007f05067810 */ /* 0x040fe20007ffe806 */
[----:B------:R-:W-:Y:S02]  /*0680*/  IMAD R0, R5, -0x800000, R7 ;  /* 0xff80000005007824 */ /* 0x000fe400078e0207 */
[----:B------:R-:W0:Y:S01]  /*0690*/  MUFU.RCP R8, R3 ;  /* 0x0000000300087308 */ /* 0x000e220000001000 */
[----:B------:R-:W-:Y:S01]  /*06a0*/  FADD.FTZ R11, -R3, -RZ ;  /* 0x800000ff030b7221 */ /* 0x000fe20000010100 */
[----:B------:R-:W-:-:S03]  /*06b0*/  IMAD.IADD R6, R6, 0x1, R9 ;  /* 0x0000000106067824 */ /* 0x000fc600078e0209 */
[----:B0-----:R-:W-:-:S04]  /*06c0*/  FFMA R13, R8, R11, 1 ;  /* 0x3f800000080d7423 */ /* 0x001fc8000000000b */
[----:B------:R-:W-:-:S04]  /*06d0*/  FFMA R10, R8, R13, R8 ;  /* 0x0000000d080a7223 */ /* 0x000fc80000000008 */
[----:B------:R-:W-:-:S04]  /*06e0*/  FFMA R7, R0, R10, RZ ;  /* 0x0000000a00077223 */ /* 0x000fc800000000ff */
[----:B------:R-:W-:-:S04]  /*06f0*/  FFMA R8, R11, R7, R0 ;  /* 0x000000070b087223 */ /* 0x000fc80000000000 */
[----:B------:R-:W-:-:S04]  /*0700*/  FFMA R7, R10, R8, R7 ;  /* 0x000000080a077223 */ /* 0x000fc80000000007 */
[----:B------:R-:W-:-:S04]  /*0710*/  FFMA R8, R11, R7, R0 ;  /* 0x000000070b087223 */ /* 0x000fc80000000000 */
[----:B------:R-:W-:-:S05]  /*0720*/  FFMA R0, R10, R8, R7 ;  /* 0x000000080a007223 */ /* 0x000fca0000000007 */
[----:B------:R-:W-:-:S04]  /*0730*/  SHF.R.U32.HI R3, RZ, 0x17, R0 ;  /* 0x00000017ff037819 */ /* 0x000fc80000011600 */
[----:B------:R-:W-:-:S05]  /*0740*/  LOP3.LUT R3, R3, 0xff, RZ, 0xc0, !PT ;  /* 0x000000ff03037812 */ /* 0x000fca00078ec0ff */
[----:B------:R-:W-:-:S04]  /*0750*/  IMAD.IADD R9, R3, 0x1, R6 ;  /* 0x0000000103097824 */ /* 0x000fc800078e0206 */
[----:B------:R-:W-:-:S05]  /*0760*/  VIADD R3, R9, 0xffffffff ;  /* 0xffffffff09037836 */ /* 0x000fca0000000000 */
[----:B------:R-:W-:-:S13]  /*0770*/  ISETP.GE.U32.AND P0, PT, R3, 0xfe, PT ;  /* 0x000000fe0300780c */ /* 0x000fda0003f06070 */
[----:B------:R-:W-:Y:S05]  /*0780*/  @!P0 BRA `(.L_x_13) ;  /* 0x0000000000808947 */ /* 0x000fea0003800000 */
[----:B------:R-:W-:-:S13]  /*0790*/  ISETP.GT.AND P0, PT, R9, 0xfe, PT ;  /* 0x000000fe0900780c */ /* 0x000fda0003f04270 */
[----:B------:R-:W-:Y:S05]  /*07a0*/  @P0 BRA `(.L_x_14) ;  /* 0x00000000006c0947 */ /* 0x000fea0003800000 */
[----:B------:R-:W-:-:S13]  /*07b0*/  ISETP.GE.AND P0, PT, R9, 0x1, PT ;  /* 0x000000010900780c */ /* 0x000fda0003f06270 */
[----:B------:R-:W-:Y:S05]  /*07c0*/  @P0 BRA `(.L_x_15) ;  /* 0x0000000000740947 */ /* 0x000fea0003800000 */
[----:B------:R-:W-:Y:S02]  /*07d0*/  ISETP.GE.AND P0, PT, R9, -0x18, PT ;  /* 0xffffffe80900780c */ /* 0x000fe40003f06270 */
[----:B------:R-:W-:-:S11]  /*07e0*/  LOP3.LUT R0, R0, 0x80000000, RZ, 0xc0, !PT ;  /* 0x8000000000007812 */ /* 0x000fd600078ec0ff */
[----:B------:R-:W-:Y:S05]  /*07f0*/  @!P0 BRA `(.L_x_15) ;  /* 0x0000000000688947 */ /* 0x000fea0003800000 */
[CCC-:B------:R-:W-:Y:S01]  /*0800*/  FFMA.RZ R3, R10.reuse, R8.reuse, R7.reuse ;  /* 0x000000080a037223 */ /* 0x1c0fe2000000c007 */
[CCC-:B------:R-:W-:Y:S01]  /*0810*/  FFMA.RM R6, R10.reuse, R8.reuse, R7.reuse ;  /* 0x000000080a067223 */ /* 0x1c0fe20000004007 */
[C---:B------:R-:W-:Y:S02]  /*0820*/  ISETP.NE.AND P2, PT, R9.reuse, RZ, PT ;  /* 0x000000ff0900720c */ /* 0x040fe40003f45270 */
[----:B------:R-:W-:Y:S02]  /*0830*/  ISETP.NE.AND P1, PT, R9, RZ, PT ;  /* 0x000000ff0900720c */ /* 0x000fe40003f25270 */
[----:B------:R-:W-:Y:S01]  /*0840*/  LOP3.LUT R5, R3, 0x7fffff, RZ, 0xc0, !PT ;  /* 0x007fffff03057812 */ /* 0x000fe200078ec0ff */
[----:B------:R-:W-:Y:S01]  /*0850*/  FFMA.RP R3, R10, R8, R7 ;  /* 0x000000080a037223 */ /* 0x000fe20000008007 */
[----:B------:R-:W-:Y:S02]  /*0860*/  VIADD R8, R9, 0x20 ;  /* 0x0000002009087836 */ /* 0x000fe40000000000 */
[----:B------:R-:W-:Y:S01]  /*0870*/  LOP3.LUT R5, R5, 0x800000, RZ, 0xfc, !PT ;  /* 0x0080000005057812 */ /* 0x000fe200078efcff */
[----:B------:R-:W-:Y:S01]  /*0880*/  IMAD.MOV R7, RZ, RZ, -R9 ;  /* 0x000000ffff077224 */ /* 0x000fe200078e0a09 */
[----:B------:R-:W-:-:S02]  /*0890*/  FSETP.NEU.FTZ.AND P0, PT, R3, R6, PT ;  /* 0x000000060300720b */ /* 0x000fc40003f1d000 */
[----:B------:R-:W-:Y:S02]  /*08a0*/  SHF.L.U32 R8, R5, R8, RZ ;  /* 0x0000000805087219 */ /* 0x000fe400000006ff */
[----:B------:R-:W-:Y:S02]  /*08b0*/  SEL R6, R7, RZ, P2 ;  /* 0x000000ff07067207 */ /* 0x000fe40001000000 */
[----:B------:R-:W-:Y:S02]  /*08c0*/  ISETP.NE.AND P1, PT, R8, RZ, P1 ;  /* 0x000000ff0800720c */ /* 0x000fe40000f25270 */
[----:B------:R-:W-:Y:S02]  /*08d0*/  SHF.R.U32.HI R6, RZ, R6, R5 ;  /* 0x00000006ff067219 */ /* 0x000fe40000011605 */
[----:B------:R-:W-:Y:S02]  /*08e0*/  PLOP3.LUT P0, PT, P0, P1, PT, 0xf8, 0x8f ;  /* 0x00000000008f781c */ /* 0x000fe40000703f70 */
[----:B------:R-:W-:-:S02]  /*08f0*/  SHF.R.U32.HI R8, RZ, 0x1, R6 ;  /* 0x00000001ff087819 */ /* 0x000fc40000011606 */
[----:B------:R-:W-:-:S04]  /*0900*/  SEL R3, RZ, 0x1, !P0 ;  /* 0x00000001ff037807 */ /* 0x000fc80004000000 */
[----:B------:R-:W-:-:S04]  /*0910*/  LOP3.LUT R3, R3, 0x1, R8, 0xf8, !PT ;  /* 0x0000000103037812 */ /* 0x000fc800078ef808 */
[----:B------:R-:W-:-:S05]  /*0920*/  LOP3.LUT R3, R3, R6, RZ, 0xc0, !PT ;  /* 0x0000000603037212 */ /* 0x000fca00078ec0ff */
[----:B------:R-:W-:-:S05]  /*0930*/  IMAD.IADD R3, R8, 0x1, R3 ;  /* 0x0000000108037824 */ /* 0x000fca00078e0203 */
[----:B------:R-:W-:Y:S01]  /*0940*/  LOP3.LUT R0, R3, R0, RZ, 0xfc, !PT ;  /* 0x0000000003007212 */ /* 0x000fe200078efcff */
[----:B------:R-:W-:Y:S06]  /*0950*/  BRA `(.L_x_15) ;  /* 0x0000000000107947 */ /* 0x000fec0003800000 */
.L_x_14:
[----:B------:R-:W-:-:S04]  /*0960*/  LOP3.LUT R0, R0, 0x80000000, RZ, 0xc0, !PT ;  /* 0x8000000000007812 */ /* 0x000fc800078ec0ff */
[----:B------:R-:W-:Y:S01]  /*0970*/  LOP3.LUT R0, R0, 0x7f800000, RZ, 0xfc, !PT ;  /* 0x7f80000000007812 */ /* 0x000fe200078efcff */
[----:B------:R-:W-:Y:S06]  /*0980*/  BRA `(.L_x_15) ;  /* 0x0000000000047947 */ /* 0x000fec0003800000 */
.L_x_13:
[----:B------:R-:W-:-:S07]  /*0990*/  IMAD R0, R6, 0x800000, R0 ;  /* 0x0080000006007824 */ /* 0x000fce00078e0200 */
.L_x_15:
[----:B------:R-:W-:Y:S05]  /*09a0*/  BSYNC.RECONVERGENT B2 ;  /* 0x0000000000027941 */ /* 0x000fea0003800200 */
.L_x_12:
[----:B------:R-:W-:Y:S05]  /*09b0*/  BRA `(.L_x_16) ;  /* 0x0000000000207947 */ /* 0x000fea0003800000 */
.L_x_11:
[----:B------:R-:W-:-:S04]  /*09c0*/  LOP3.LUT R0, R8, 0x80000000, R7, 0x48, !PT ;  /* 0x8000000008007812 */ /* 0x000fc800078e4807 */
[----:B------:R-:W-:Y:S01]  /*09d0*/  LOP3.LUT R0, R0, 0x7f800000, RZ, 0xfc, !PT ;  /* 0x7f80000000007812 */ /* 0x000fe200078efcff */
[----:B------:R-:W-:Y:S06]  /*09e0*/  BRA `(.L_x_16) ;  /* 0x0000000000147947 */ /* 0x000fec0003800000 */
.L_x_10:
[----:B------:R-:W-:Y:S01]  /*09f0*/  LOP3.LUT R0, R8, 0x80000000, R7, 0x48, !PT ;  /* 0x8000000008007812 */ /* 0x000fe200078e4807 */
[----:B------:R-:W-:Y:S06]  /*0a00*/  BRA `(.L_x_16) ;  /* 0x00000000000c7947 */ /* 0x000fec0003800000 */
.L_x_9:
[----:B------:R-:W0:Y:S01]  /*0a10*/  MUFU.RSQ R0, -QNAN ;  /* 0xffc0000000007908 */ /* 0x000e220000001400 */
[----:B------:R-:W-:Y:S05]  /*0a20*/  BRA `(.L_x_16) ;  /* 0x0000000000047947 */ /* 0x000fea0003800000 */
.L_x_8:
[----:B------:R-:W-:-:S07]  /*0a30*/  FADD.FTZ R0, R0, R3 ;  /* 0x0000000300007221 */ /* 0x000fce0000010000 */
.L_x_16:
[----:B------:R-:W-:Y:S05]  /*0a40*/  BSYNC.RECONVERGENT B1 ;  /* 0x0000000000017941 */ /* 0x000fea0003800200 */
.L_x_6:
[----:B------:R-:W-:-:S04]  /*0a50*/  IMAD.MOV.U32 R5, RZ, RZ, 0x0 ;  /* 0x00000000ff057424 */ /* 0x000fc800078e00ff */
[----:B0-----:R-:W-:Y:S05]  /*0a60*/  RET.REL.NODEC R4 `(_Z7reduce1PfS_f) ;  /* 0xfffffff404647950 */ /* 0x001fea0003c3ffff */
.L_x_17:
[----:B------:R-:W-:-:S00]  /*0a70*/  BRA `(.L_x_17) ;  /* 0xfffffffc00fc7947 */ /* 0x000fc0000383ffff */
[----:B------:R-:W-:-:S00]  /*0a80*/  NOP ;  /* 0x0000000000007918 */ /* 0x000fc00000000000 */
[----:B------:R-:W-:-:S00]  /*0a90*/  NOP ;  /* 0x0000000000007918 */ /* 0x000fc00000000000 */
[----:B------:R-:W-:-:S00]  /*0aa0*/  NOP ;  /* 0x0000000000007918 */ /* 0x000fc00000000000 */
[----:B------:R-:W-:-:S00]  /*0ab0*/  NOP ;  /* 0x0000000000007918 */ /* 0x000fc00000000000 */
[----:B------:R-:W-:-:S00]  /*0ac0*/  NOP ;  /* 0x0000000000007918 */ /* 0x000fc00000000000 */
[----:B------:R-:W-:-:S00]  /*0ad0*/  NOP ;  /* 0x0000000000007918 */ /* 0x000fc00000000000 */
[----:B------:R-:W-:-:S00]  /*0ae0*/  NOP ;  /* 0x0000000000007918 */ /* 0x000fc00000000000 */
[----:B------:R-:W-:-:S00]  /*0af0*/  NOP ;  /* 0x0000000000007918 */ /* 0x000fc00000000000 */
.L_x_18:


//--------------------- .nv.shared.reserved.0     --------------------------
	.section	.nv.shared.reserved.0,"aw",@nobits
	.weak		__nv_reservedSMEM_offset_0_alias
	.size		__nv_reservedSMEM_offset_0_alias, 0, 64
	.other		__nv_reservedSMEM_offset_0_alias,@"STO_CUDA_RESERVED_SHARED STV_DEFAULT"
__nv_reservedSMEM_offset_0_alias:
	.zero		0
	.zero		64


//--------------------- .nv.constant0._Z7reduce1PfS_f --------------------------
	.section	.nv.constant0._Z7reduce1PfS_f,"a",@progbits
	.sectionflags	@""
	.align	4
.nv.constant0._Z7reduce1PfS_f:
	.zero		916


//--------------------- SYMBOLS --------------------------

	.type		.nv.reservedSmem.offset0,@object
	.size		.nv.reservedSmem.offset0,0x4
